	.headerflags	@"EF_CUDA_TEXMODE_UNIFIED EF_CUDA_64BIT_ADDRESS EF_CUDA_ACCELERATORS EF_CUDA_SM90 EF_CUDA_VIRTUAL_SM(EF_CUDA_SM90)"
	.elftype	@"ET_EXEC"


//--------------------- .nv.info                  --------------------------
	.section	.nv.info,"",@"SHT_CUDA_INFO"
	.align	4


	//----- nvinfo : EIATTR_REGCOUNT
	.align		4
        /*0000*/ 	.byte	0x04, 0x2f
        /*0002*/ 	.short	(.L_3 - .L_2)
	.align		4
.L_2:
        /*0004*/ 	.word	index@(triton_poi_fused__native_batch_norm_legit_no_training_avg_pool2d_relu_3)
        /*0008*/ 	.word	0x0000001f


	//----- nvinfo : EIATTR_MIN_STACK_SIZE
	.align		4
.L_3:
        /*000c*/ 	.byte	0x04, 0x12
        /*000e*/ 	.short	(.L_5 - .L_4)
	.align		4
.L_4:
        /*0010*/ 	.word	index@(triton_poi_fused__native_batch_norm_legit_no_training_avg_pool2d_relu_3)
        /*0014*/ 	.word	0x00000000


	//----- nvinfo : EIATTR_FRAME_SIZE
	.align		4
.L_5:
        /*0018*/ 	.byte	0x04, 0x11
        /*001a*/ 	.short	(.L_7 - .L_6)
	.align		4
.L_6:
        /*001c*/ 	.word	index@(triton_poi_fused__native_batch_norm_legit_no_training_avg_pool2d_relu_3)
        /*0020*/ 	.word	0x00000000


	//----- nvinfo : EIATTR_MIN_STACK_SIZE
	.align		4
.L_7:
        /*0024*/ 	.byte	0x04, 0x12
        /*0026*/ 	.short	(.L_9 - .L_8)
	.align		4
.L_8:
        /*0028*/ 	.word	index@(triton_poi_fused__native_batch_norm_legit_no_training_avg_pool2d_relu_3)
        /*002c*/ 	.word	0x00000000
.L_9:


//--------------------- .nv.info.triton_poi_fused__native_batch_norm_legit_no_training_avg_pool2d_relu_3 --------------------------
	.section	.nv.info.triton_poi_fused__native_batch_norm_legit_no_training_avg_pool2d_relu_3,"",@"SHT_CUDA_INFO"
	.sectionflags	@""
	.align	4


	//----- nvinfo : EIATTR_CUDA_API_VERSION
	.align		4
        /*0000*/ 	.byte	0x04, 0x37
        /*0002*/ 	.short	(.L_11 - .L_10)
.L_10:
        /*0004*/ 	.word	0x0000007c


	//----- nvinfo : EIATTR_KPARAM_INFO
	.align		4
.L_11:
        /*0008*/ 	.byte	0x04, 0x17
        /*000a*/ 	.short	(.L_13 - .L_12)
.L_12:
        /*000c*/ 	.word	0x00000000
        /*0010*/ 	.short	0x0007
        /*0012*/ 	.short	0x0038
        /*0014*/ 	.byte	0x00, 0xf0, 0x11, 0x00


	//----- nvinfo : EIATTR_KPARAM_INFO
	.align		4
.L_13:
        /*0018*/ 	.byte	0x04, 0x17
        /*001a*/ 	.short	(.L_15 - .L_14)
.L_14:
        /*001c*/ 	.word	0x00000000
        /*0020*/ 	.short	0x0006
        /*0022*/ 	.short	0x0030
        /*0024*/ 	.byte	0x00, 0xf4, 0x21, 0x00


	//----- nvinfo : EIATTR_KPARAM_INFO
	.align		4
.L_15:
        /*0028*/ 	.byte	0x04, 0x17
        /*002a*/ 	.short	(.L_17 - .L_16)
.L_16:
        /*002c*/ 	.word	0x00000000
        /*0030*/ 	.short	0x0005
        /*0032*/ 	.short	0x0028
        /*0034*/ 	.byte	0x00, 0xf4, 0x21, 0x00


	//----- nvinfo : EIATTR_KPARAM_INFO
	.align		4
.L_17:
        /*0038*/ 	.byte	0x04, 0x17
        /*003a*/ 	.short	(.L_19 - .L_18)
.L_18:
        /*003c*/ 	.word	0x00000000
        /*0040*/ 	.short	0x0004
        /*0042*/ 	.short	0x0020
        /*0044*/ 	.byte	0x00, 0xf4, 0x21, 0x00


	//----- nvinfo : EIATTR_KPARAM_INFO
	.align		4
.L_19:
        /*0048*/ 	.byte	0x04, 0x17
        /*004a*/ 	.short	(.L_21 - .L_20)
.L_20:
        /*004c*/ 	.word	0x00000000
        /*0050*/ 	.short	0x0003
        /*0052*/ 	.short	0x0018
        /*0054*/ 	.byte	0x00, 0xf4, 0x21, 0x00


	//----- nvinfo : EIATTR_KPARAM_INFO
	.align		4
.L_21:
        /*0058*/ 	.byte	0x04, 0x17
        /*005a*/ 	.short	(.L_23 - .L_22)
.L_22:
        /*005c*/ 	.word	0x00000000
        /*0060*/ 	.short	0x0002
        /*0062*/ 	.short	0x0010
        /*0064*/ 	.byte	0x00, 0xf4, 0x21, 0x00


	//----- nvinfo : EIATTR_KPARAM_INFO
	.align		4
.L_23:
        /*0068*/ 	.byte	0x04, 0x17
        /*006a*/ 	.short	(.L_25 - .L_24)
.L_24:
        /*006c*/ 	.word	0x00000000
        /*0070*/ 	.short	0x0001
        /*0072*/ 	.short	0x0008
        /*0074*/ 	.byte	0x00, 0xf4, 0x21, 0x00


	//----- nvinfo : EIATTR_KPARAM_INFO
	.align		4
.L_25:
        /*0078*/ 	.byte	0x04, 0x17
        /*007a*/ 	.short	(.L_27 - .L_26)
.L_26:
        /*007c*/ 	.word	0x00000000
        /*0080*/ 	.short	0x0000
        /*0082*/ 	.short	0x0000
        /*0084*/ 	.byte	0x00, 0xf4, 0x21, 0x00


	//----- nvinfo : EIATTR_SPARSE_MMA_MASK
	.align		4
.L_27:
        /*0088*/ 	.byte	0x03, 0x50
        /*008a*/ 	.short	0x0000


	//----- nvinfo : EIATTR_MAXREG_COUNT
	.align		4
        /*008c*/ 	.byte	0x03, 0x1b
        /*008e*/ 	.short	0x00ff


	//----- nvinfo : EIATTR_EXIT_INSTR_OFFSETS
	.align		4
        /*0090*/ 	.byte	0x04, 0x1c
        /*0092*/ 	.short	(.L_29 - .L_28)


	//   ....[0]....
.L_28:
        /*0094*/ 	.word	0x00000700


	//   ....[1]....
        /*0098*/ 	.word	0x00000720


	//----- nvinfo : EIATTR_REQNTID
	.align		4
.L_29:
        /*009c*/ 	.byte	0x04, 0x10
        /*009e*/ 	.short	(.L_31 - .L_30)
.L_30:
        /*00a0*/ 	.word	0x00000020
        /*00a4*/ 	.word	0x00000001
        /*00a8*/ 	.word	0x00000001


	//----- nvinfo : EIATTR_CBANK_PARAM_SIZE
	.align		4
.L_31:
        /*00ac*/ 	.byte	0x03, 0x19
        /*00ae*/ 	.short	0x003c


	//----- nvinfo : EIATTR_PARAM_CBANK
	.align		4
        /*00b0*/ 	.byte	0x04, 0x0a
        /*00b2*/ 	.short	(.L_33 - .L_32)
	.align		4
.L_32:
        /*00b4*/ 	.word	index@(.nv.constant0.triton_poi_fused__native_batch_norm_legit_no_training_avg_pool2d_relu_3)
        /*00b8*/ 	.short	0x0210
        /*00ba*/ 	.short	0x003c


	//----- nvinfo : EIATTR_SW_WAR
	.align		4
.L_33:
        /*00bc*/ 	.byte	0x04, 0x36
        /*00be*/ 	.short	(.L_35 - .L_34)
.L_34:
        /*00c0*/ 	.word	0x00000008
.L_35:


//--------------------- .nv.callgraph             --------------------------
	.section	.nv.callgraph,"",@"SHT_CUDA_CALLGRAPH"
	.align	4
	.sectionentsize	8
	.align		4
        /*0000*/ 	.word	0x00000000
	.align		4
        /*0004*/ 	.word	0xffffffff
	.align		4
        /*0008*/ 	.word	0x00000000
	.align		4
        /*000c*/ 	.word	0xfffffffe
	.align		4
        /*0010*/ 	.word	0x00000000
	.align		4
        /*0014*/ 	.word	0xfffffffd
	.align		4
        /*0018*/ 	.word	0x00000000
	.align		4
        /*001c*/ 	.word	0xfffffffc


//--------------------- .nv.constant4             --------------------------
	.section	.nv.constant4,"a",@progbits
	.align	8
	.align		8
.nv.constant4:
        /*0000*/ 	.dword	_$_str
	.align		8
        /*0008*/ 	.dword	_$_str_$_2


//--------------------- .text.triton_poi_fused__native_batch_norm_legit_no_training_avg_pool2d_relu_3 --------------------------
	.section	.text.triton_poi_fused__native_batch_norm_legit_no_training_avg_pool2d_relu_3,"ax",@progbits
	.align	128
        .global         triton_poi_fused__native_batch_norm_legit_no_training_avg_pool2d_relu_3
        .type           triton_poi_fused__native_batch_norm_legit_no_training_avg_pool2d_relu_3,@function
        .size           triton_poi_fused__native_batch_norm_legit_no_training_avg_pool2d_relu_3,(.L_x_1 - triton_poi_fused__native_batch_norm_legit_no_training_avg_pool2d_relu_3)
        .other          triton_poi_fused__native_batch_norm_legit_no_training_avg_pool2d_relu_3,@"STO_CUDA_ENTRY STV_DEFAULT"
triton_poi_fused__native_batch_norm_legit_no_training_avg_pool2d_relu_3:
.text.triton_poi_fused__native_batch_norm_legit_no_training_avg_pool2d_relu_3:
[----:B------:R-:W0:Y:S01]  /*0000*/  LDC R1, c[0x0][0x28] ;  /* 0x00000a00ff017b82 */ /* 0x000e220000000800 */
[----:B------:R-:W1:Y:S07]  /*0010*/  S2R R3, SR_TID.X ;  /* 0x0000000000037919 */ /* 0x000e6e0000002100 */
[----:B------:R-:W2:Y:S01]  /*0020*/  LDC.64 R4, c[0x0][0x220] ;  /* 0x00008800ff047b82 */ /* 0x000ea20000000a00 */
[----:B------:R-:W3:Y:S01]  /*0030*/  S2R R7, SR_CTAID.X ;  /* 0x0000000000077919 */ /* 0x000ee20000002500 */
[----:B------:R-:W-:Y:S01]  /*0040*/  HFMA2.MMA R28, -RZ, RZ, 0, 0 ;  /* 0x00000000ff1c7435 */ /* 0x000fe200000001ff */
[----:B------:R-:W-:Y:S01]  /*0050*/  CS2R R26, SRZ ;  /* 0x00000000001a7805 */ /* 0x000fe2000001ff00 */
[----:B------:R-:W-:-:S04]  /*0060*/  ULDC.64 UR4, c[0x0][0x208] ;  /* 0x0000820000047ab9 */ /* 0x000fc80000000a00 */
[----:B------:R-:W4:Y:S01]  /*0070*/  LDC.64 R10, c[0x0][0x218] ;  /* 0x00008600ff0a7b82 */ /* 0x000f220000000a00 */
[----:B------:R-:W-:Y:S02]  /*0080*/  MOV R16, RZ ;  /* 0x000000ff00107202 */ /* 0x000fe40000000f00 */
[----:B------:R-:W-:Y:S02]  /*0090*/  CS2R R18, SRZ ;  /* 0x0000000000127805 */ /* 0x000fe4000001ff00 */
[----:B------:R-:W-:-:S03]  /*00a0*/  CS2R R20, SRZ ;  /* 0x0000000000147805 */ /* 0x000fc6000001ff00 */
[----:B------:R-:W5:Y:S01]  /*00b0*/  LDC.64 R12, c[0x0][0x228] ;  /* 0x00008a00ff0c7b82 */ /* 0x000f620000000a00 */
[----:B------:R-:W-:-:S07]  /*00c0*/  IMAD.MOV.U32 R24, RZ, RZ, RZ ;  /* 0x000000ffff187224 */ /* 0x000fce00078e00ff */
[----:B------:R-:W4:Y:S01]  /*00d0*/  LDC.64 R14, c[0x0][0x230] ;  /* 0x00008c00ff0e7b82 */ /* 0x000f220000000a00 */
[----:B-1----:R-:W-:Y:S02]  /*00e0*/  SHF.L.U32 R3, R3, 0x1, RZ ;  /* 0x0000000103037819 */ /* 0x002fe400000006ff */
[----:B---3--:R-:W-:Y:S02]  /*00f0*/  SHF.L.U32 R6, R7, 0x6, RZ ;  /* 0x0000000607067819 */ /* 0x008fe400000006ff */
[----:B------:R-:W-:Y:S02]  /*0100*/  SHF.R.S32.HI R2, RZ, 0x19, R7 ;  /* 0x00000019ff027819 */ /* 0x000fe40000011407 */
[----:B------:R-:W-:Y:S02]  /*0110*/  LOP3.LUT R0, R6, 0x3e, R3, 0xf8, !PT ;  /* 0x0000003e06007812 */ /* 0x000fe400078ef803 */
[----:B------:R-:W-:Y:S02]  /*0120*/  SGXT R3, R2, 0x1 ;  /* 0x000000010203781a */ /* 0x000fe40000000200 */
[----:B------:R-:W-:-:S02]  /*0130*/  ISETP.GE.AND P0, PT, R0, 0x40, PT ;  /* 0x000000400000780c */ /* 0x000fc40003f06270 */
[----:B------:R-:W-:-:S04]  /*0140*/  LEA.HI R3, R3, R0, RZ, 0x2 ;  /* 0x0000000003037211 */ /* 0x000fc800078f10ff */
[----:B------:R-:W-:-:S04]  /*0150*/  SHF.R.S32.HI R3, RZ, 0x2, R3 ;  /* 0x00000002ff037819 */ /* 0x000fc80000011403 */
[----:B------:R-:W-:-:S04]  /*0160*/  LEA.HI R2, R3, R3, RZ, 0x2 ;  /* 0x0000000303027211 */ /* 0x000fc800078f10ff */
[----:B------:R-:W-:-:S05]  /*0170*/  LOP3.LUT R2, R2, 0xfffffffc, RZ, 0xc0, !PT ;  /* 0xfffffffc02027812 */ /* 0x000fca00078ec0ff */
[----:B------:R-:W-:Y:S01]  /*0180*/  IMAD.IADD R17, R3, 0x1, -R2 ;  /* 0x0000000103117824 */ /* 0x000fe200078e0a02 */
[----:B------:R-:W-:Y:S01]  /*0190*/  SHF.R.U32.HI R7, RZ, 0x19, R7 ;  /* 0x00000019ff077819 */ /* 0x000fe20000011607 */
[----:B------:R-:W-:Y:S01]  /*01a0*/  VIADD R6, R6, 0x1 ;  /* 0x0000000106067836 */ /* 0x000fe20000000000 */
[----:B------:R-:W1:Y:S01]  /*01b0*/  LDC.64 R2, c[0x0][0x210] ;  /* 0x00008400ff027b82 */ /* 0x000e620000000a00 */
[----:B--2---:R-:W-:-:S05]  /*01c0*/  IMAD.WIDE R4, R17, 0x4, R4 ;  /* 0x0000000411047825 */ /* 0x004fca00078e0204 */
[----:B------:R-:W2:Y:S04]  /*01d0*/  @!P0 LDG.E.EL R28, desc[UR4][R4.64] ;  /* 0x00000004041c8981 */ /* 0x000ea8000c2e1900 */
[----:B------:R1:W3:Y:S01]  /*01e0*/  @!P0 LDG.E.EL R27, desc[UR4][R4.64] ;  /* 0x00000004041b8981 */ /* 0x0002e2000c2e1900 */
[----:B------:R-:W-:-:S04]  /*01f0*/  SGXT.U32 R7, R7, 0x1 ;  /* 0x000000010707781a */ /* 0x000fc80000000000 */
[----:B------:R-:W-:-:S04]  /*0200*/  IADD3 R7, R6, R7, RZ ;  /* 0x0000000706077210 */ /* 0x000fc80007ffe0ff */
[----:B------:R-:W-:-:S04]  /*0210*/  LOP3.LUT R7, R7, 0x7fffffc2, RZ, 0xc0, !PT ;  /* 0x7fffffc207077812 */ /* 0x000fc800078ec0ff */
[----:B------:R-:W-:Y:S01]  /*0220*/  IADD3 R7, R6, -R7, RZ ;  /* 0x8000000706077210 */ /* 0x000fe20007ffe0ff */
[----:B------:R-:W-:-:S05]  /*0230*/  IMAD.SHL.U32 R6, R0, 0x4, RZ ;  /* 0x0000000400067824 */ /* 0x000fca00078e00ff */
[----:B------:R-:W-:Y:S01]  /*0240*/  LEA R9, R7, R6, 0x1 ;  /* 0x0000000607097211 */ /* 0x000fe200078e08ff */
[--C-:B-1----:R-:W-:Y:S01]  /*0250*/  IMAD.WIDE R4, R6, 0x4, R2.reuse ;  /* 0x0000000406047825 */ /* 0x102fe200078e0202 */
[----:B------:R-:W-:Y:S02]  /*0260*/  HFMA2.MMA R22, -RZ, RZ, 0, 0 ;  /* 0x00000000ff167435 */ /* 0x000fe400000001ff */
[----:B------:R-:W-:Y:S01]  /*0270*/  IADD3 R23, R9, 0x4, RZ ;  /* 0x0000000409177810 */ /* 0x000fe20007ffe0ff */
[C-C-:B------:R-:W-:Y:S01]  /*0280*/  IMAD.WIDE R6, R9.reuse, 0x4, R2.reuse ;  /* 0x0000000409067825 */ /* 0x140fe200078e0202 */
[----:B------:R-:W3:Y:S03]  /*0290*/  @!P0 LDG.E.EL R16, desc[UR4][R4.64] ;  /* 0x0000000404108981 */ /* 0x000ee6000c2e1900 */
[----:B------:R-:W-:Y:S01]  /*02a0*/  VIADD R25, R9, 0x5 ;  /* 0x0000000509197836 */ /* 0x000fe20000000000 */
[----:B------:R-:W3:Y:S01]  /*02b0*/  @!P0 LDG.E.EL R19, desc[UR4][R4.64+0x4] ;  /* 0x0000040404138981 */ /* 0x000ee2000c2e1900 */
[----:B------:R-:W-:Y:S01]  /*02c0*/  IMAD.WIDE R8, R23, 0x4, R2 ;  /* 0x0000000417087825 */ /* 0x000fe200078e0202 */
[----:B------:R-:W-:-:S02]  /*02d0*/  HFMA2.MMA R23, -RZ, RZ, 0, 0 ;  /* 0x00000000ff177435 */ /* 0x000fc400000001ff */
[----:B------:R-:W3:Y:S01]  /*02e0*/  @!P0 LDG.E.EL R18, desc[UR4][R6.64] ;  /* 0x0000000406128981 */ /* 0x000ee2000c2e1900 */
[----:B------:R-:W-:Y:S01]  /*02f0*/  IMAD.WIDE R2, R25, 0x4, R2 ;  /* 0x0000000419027825 */ /* 0x000fe200078e0202 */
[----:B------:R-:W-:Y:S02]  /*0300*/  MOV R25, RZ ;  /* 0x000000ff00197202 */ /* 0x000fe40000000f00 */
[----:B------:R-:W3:Y:S04]  /*0310*/  @!P0 LDG.E.EL R21, desc[UR4][R6.64+0x4] ;  /* 0x0000040406158981 */ /* 0x000ee8000c2e1900 */
[----:B------:R-:W3:Y:S04]  /*0320*/  @!P0 LDG.E.EL R20, desc[UR4][R4.64+0x10] ;  /* 0x0000100404148981 */ /* 0x000ee8000c2e1900 */
[----:B------:R4:W3:Y:S04]  /*0330*/  @!P0 LDG.E.EL R24, desc[UR4][R4.64+0x14] ;  /* 0x0000140404188981 */ /* 0x0008e8000c2e1900 */
[----:B------:R1:W3:Y:S04]  /*0340*/  @!P0 LDG.E.EL R22, desc[UR4][R8.64] ;  /* 0x0000000408168981 */ /* 0x0002e8000c2e1900 */
[----:B------:R5:W3:Y:S01]  /*0350*/  @!P0 LDG.E.EL R23, desc[UR4][R2.64] ;  /* 0x0000000402178981 */ /* 0x000ae2000c2e1900 */
[----:B----4-:R-:W-:-:S05]  /*0360*/  IMAD.WIDE R4, R17, 0x4, R10 ;  /* 0x0000000411047825 */ /* 0x010fca00078e020a */
[----:B------:R-:W4:Y:S01]  /*0370*/  @!P0 LDG.E.EL R26, desc[UR4][R4.64] ;  /* 0x00000004041a8981 */ /* 0x000f22000c2e1900 */
[C---:B0-----:R-:W-:Y:S01]  /*0380*/  IMAD.WIDE R6, R17.reuse, 0x4, R14 ;  /* 0x0000000411067825 */ /* 0x041fe200078e020e */
[----:B-1----:R-:W-:Y:S01]  /*0390*/  MOV R8, RZ ;  /* 0x000000ff00087202 */ /* 0x002fe20000000f00 */
[----:B-----5:R-:W0:Y:S01]  /*03a0*/  LDC.64 R2, c[0x0][0x238] ;  /* 0x00008e00ff027b82 */ /* 0x020e220000000a00 */
[----:B------:R-:W5:Y:S01]  /*03b0*/  @!P0 LDG.E.EL R25, desc[UR4][R4.64] ;  /* 0x0000000404198981 */ /* 0x000f62000c2e1900 */
[----:B------:R-:W-:Y:S01]  /*03c0*/  IMAD.WIDE R10, R17, 0x4, R12 ;  /* 0x00000004110a7825 */ /* 0x000fe200078e020c */
[----:B------:R-:W-:Y:S02]  /*03d0*/  CS2R R12, SRZ ;  /* 0x00000000000c7805 */ /* 0x000fe4000001ff00 */
[----:B------:R-:W5:Y:S01]  /*03e0*/  @!P0 LDG.E.EL R8, desc[UR4][R6.64] ;  /* 0x0000000406088981 */ /* 0x000f62000c2e1900 */
[----:B------:R-:W-:-:S03]  /*03f0*/  IMAD.MOV.U32 R15, RZ, RZ, RZ ;  /* 0x000000ffff0f7224 */ /* 0x000fc600078e00ff */
[----:B------:R-:W5:Y:S04]  /*0400*/  @!P0 LDG.E.EL R12, desc[UR4][R10.64] ;  /* 0x000000040a0c8981 */ /* 0x000f68000c2e1900 */
[----:B------:R1:W5:Y:S04]  /*0410*/  @!P0 LDG.E.EL R13, desc[UR4][R10.64] ;  /* 0x000000040a0d8981 */ /* 0x000368000c2e1900 */
[----:B------:R0:W5:Y:S01]  /*0420*/  @!P0 LDG.E.EL R15, desc[UR4][R6.64] ;  /* 0x00000004060f8981 */ /* 0x000162000c2e1900 */
[----:B-1----:R-:W-:Y:S01]  /*0430*/  HFMA2.MMA R10, -RZ, RZ, 1.625, 0 ;  /* 0x3e800000ff0a7435 */ /* 0x002fe200000001ff */
[----:B0-----:R-:W-:-:S04]  /*0440*/  IMAD.WIDE R2, R0, 0x4, R2 ;  /* 0x0000000400027825 */ /* 0x001fc800078e0202 */
[----:B--2---:R-:W-:Y:S01]  /*0450*/  FADD R28, R28, 9.9999997473787516356e-06 ;  /* 0x3727c5ac1c1c7421 */ /* 0x004fe20000000000 */
[----:B---3--:R-:W-:-:S03]  /*0460*/  FADD R27, R27, 9.9999997473787516356e-06 ;  /* 0x3727c5ac1b1b7421 */ /* 0x008fc60000000000 */
[----:B------:R-:W0:Y:S08]  /*0470*/  MUFU.SQRT R9, R28 ;  /* 0x0000001c00097308 */ /* 0x000e300000002000 */
[----:B------:R-:W1:Y:S01]  /*0480*/  MUFU.SQRT R4, R27 ;  /* 0x0000001b00047308 */ /* 0x000e620000002000 */
[C---:B0-----:R-:W-:Y:S02]  /*0490*/  FSETP.GT.AND P2, PT, R9.reuse, 8.50705917302346158658e+37, PT ;  /* 0x7e8000000900780b */ /* 0x041fe40003f44000 */
[----:B------:R-:W-:-:S02]  /*04a0*/  FSETP.GEU.AND P4, PT, R9, 1.175494350822287508e-38, PT ;  /* 0x008000000900780b */ /* 0x000fc40003f8e000 */
[C---:B-1----:R-:W-:Y:S02]  /*04b0*/  FSETP.GT.AND P1, PT, R4.reuse, 8.50705917302346158658e+37, PT ;  /* 0x7e8000000400780b */ /* 0x042fe40003f24000 */
[----:B------:R-:W-:-:S07]  /*04c0*/  FSETP.GEU.AND P3, PT, R4, 1.175494350822287508e-38, PT ;  /* 0x008000000400780b */ /* 0x000fce0003f6e000 */
[----:B------:R-:W-:-:S04]  /*04d0*/  @P2 FMUL R9, R9, 0.25 ;  /* 0x3e80000009092820 */ /* 0x000fc80000400000 */
[----:B------:R-:W-:Y:S01]  /*04e0*/  @!P4 FMUL R9, R9, 16777216 ;  /* 0x4b8000000909c820 */ /* 0x000fe20000400000 */
[----:B------:R-:W-:-:S04]  /*04f0*/  @P1 FMUL R4, R4, 0.25 ;  /* 0x3e80000004041820 */ /* 0x000fc80000400000 */
[----:B------:R-:W-:Y:S01]  /*0500*/  @!P3 FMUL R4, R4, 16777216 ;  /* 0x4b8000000404b820 */ /* 0x000fe20000400000 */
[----:B------:R-:W-:Y:S01]  /*0510*/  MUFU.RCP R9, R9 ;  /* 0x0000000900097308 */ /* 0x000fe20000001000 */
[----:B------:R-:W-:Y:S01]  /*0520*/  FADD R19, R19, R16 ;  /* 0x0000001013137221 */ /* 0x000fe20000000000 */
[----:B------:R-:W-:Y:S01]  /*0530*/  FADD R21, R21, R18 ;  /* 0x0000001215157221 */ /* 0x000fe20000000000 */
[----:B------:R-:W-:-:S05]  /*0540*/  FSEL R7, R10, 1, P1 ;  /* 0x3f8000000a077808 */ /* 0x000fca0000800000 */
[----:B------:R0:W1:Y:S01]  /*0550*/  MUFU.RCP R6, R4 ;  /* 0x0000000400067308 */ /* 0x0000620000001000 */
[----:B------:R-:W-:Y:S01]  /*0560*/  FSEL R10, R10, 1, P2 ;  /* 0x3f8000000a0a7808 */ /* 0x000fe20001000000 */
[----:B------:R-:W-:Y:S01]  /*0570*/  FADD R19, R19, R20 ;  /* 0x0000001413137221 */ /* 0x000fe20000000000 */
[----:B------:R-:W-:Y:S01]  /*0580*/  FADD R22, R21, R22 ;  /* 0x0000001615167221 */ /* 0x000fe20000000000 */
[----:B------:R-:W-:Y:S02]  /*0590*/  @!P3 FMUL R7, R7, 16777216 ;  /* 0x4b8000000707b820 */ /* 0x000fe40000400000 */
[----:B------:R-:W-:Y:S01]  /*05a0*/  FADD R19, R19, R24 ;  /* 0x0000001813137221 */ /* 0x000fe20000000000 */
[----:B0-----:R-:W0:Y:S01]  /*05b0*/  LDC.64 R4, c[0x0][0x240] ;  /* 0x00009000ff047b82 */ /* 0x001e220000000a00 */
[----:B----4-:R-:W-:Y:S01]  /*05c0*/  LOP3.LUT R26, R26, 0x80000000, RZ, 0x3c, !PT ;  /* 0x800000001a1a7812 */ /* 0x010fe200078e3cff */
[----:B------:R-:W-:Y:S01]  /*05d0*/  @!P4 FMUL R10, R10, 16777216 ;  /* 0x4b8000000a0ac820 */ /* 0x000fe20000400000 */
[----:B------:R-:W-:Y:S01]  /*05e0*/  FADD R22, R22, R23 ;  /* 0x0000001716167221 */ /* 0x000fe20000000000 */
[----:B-----5:R-:W-:Y:S01]  /*05f0*/  LOP3.LUT R25, R25, 0x80000000, RZ, 0x3c, !PT ;  /* 0x8000000019197812 */ /* 0x020fe200078e3cff */
[----:B-1----:R-:W-:Y:S01]  /*0600*/  FMUL R7, R6, R7 ;  /* 0x0000000706077220 */ /* 0x002fe20000400000 */
[----:B------:R-:W-:Y:S01]  /*0610*/  FMUL R10, R9, R10 ;  /* 0x0000000a090a7220 */ /* 0x000fe20000400000 */
[----:B------:R-:W-:-:S02]  /*0620*/  FFMA R26, R19, 0.25, R26 ;  /* 0x3e800000131a7823 */ /* 0x000fc4000000001a */
[----:B------:R-:W-:Y:S02]  /*0630*/  FFMA R25, R22, 0.25, R25 ;  /* 0x3e80000016197823 */ /* 0x000fe40000000019 */
[----:B------:R-:W-:Y:S02]  /*0640*/  FMUL R26, R26, R7 ;  /* 0x000000071a1a7220 */ /* 0x000fe40000400000 */
[----:B------:R-:W-:Y:S01]  /*0650*/  FMUL R25, R25, R10 ;  /* 0x0000000a19197220 */ /* 0x000fe20000400000 */
[----:B------:R-:W-:Y:S01]  /*0660*/  FMUL R6, R19, 0.25 ;  /* 0x3e80000013067820 */ /* 0x000fe20000400000 */
[----:B------:R-:W-:Y:S02]  /*0670*/  FMUL R7, R22, 0.25 ;  /* 0x3e80000016077820 */ /* 0x000fe40000400000 */
[----:B------:R-:W-:Y:S01]  /*0680*/  FFMA R8, R25, R13, R8 ;  /* 0x0000000d19087223 */ /* 0x000fe20000000008 */
[----:B------:R-:W-:Y:S02]  /*0690*/  FFMA R12, R26, R12, R15 ;  /* 0x0000000c1a0c7223 */ /* 0x000fe4000000000f */
[----:B------:R1:W-:Y:S02]  /*06a0*/  @!P0 STG.E.64 desc[UR4][R2.64], R6 ;  /* 0x0000000602008986 */ /* 0x0003e4000c101b04 */
[----:B------:R-:W-:-:S02]  /*06b0*/  FSETP.GEU.AND P2, PT, R8, RZ, PT ;  /* 0x000000ff0800720b */ /* 0x000fc40003f4e000 */
[----:B------:R-:W-:Y:S01]  /*06c0*/  FSETP.GEU.AND P1, PT, R12, RZ, PT ;  /* 0x000000ff0c00720b */ /* 0x000fe20003f2e000 */
[----:B0-----:R-:W-:Y:S01]  /*06d0*/  IMAD.WIDE R4, R0, 0x4, R4 ;  /* 0x0000000400047825 */ /* 0x001fe200078e0204 */
[----:B------:R-:W-:Y:S02]  /*06e0*/  FSEL R13, R8, RZ, P2 ;  /* 0x000000ff080d7208 */ /* 0x000fe40001000000 */
[----:B------:R-:W-:Y:S01]  /*06f0*/  FSEL R12, R12, RZ, P1 ;  /* 0x000000ff0c0c7208 */ /* 0x000fe20000800000 */
[----:B------:R-:W-:Y:S08]  /*0700*/  @P0 EXIT ;  /* 0x000000000000094d */ /* 0x000ff00003800000 */
[----:B------:R-:W-:Y:S01]  /*0710*/  STG.E.64 desc[UR4][R4.64], R12 ;  /* 0x0000000c04007986 */ /* 0x000fe2000c101b04 */
[----:B------:R-:W-:Y:S05]  /*0720*/  EXIT ;  /* 0x000000000000794d */ /* 0x000fea0003800000 */
.L_x_0:
[----:B------:R-:W-:-:S00]  /*0730*/  BRA `(.L_x_0) ;  /* 0xfffffffc00fc7947 */ /* 0x000fc0000383ffff */
[----:B------:R-:W-:-:S00]  /*0740*/  NOP ;  /* 0x0000000000007918 */ /* 0x000fc00000000000 */
        /* <DEDUP_REMOVED lines=11> */
.L_x_1:


//--------------------- .nv.global.init           --------------------------
	.section	.nv.global.init,"aw",@progbits
.nv.global.init:
	.type		_$_str,@object
	.size		_$_str,(_$_str_$_2 - _$_str)
_$_str:
        /*0000*/ 	.byte	0x5f, 0x5f, 0x43, 0x55, 0x44, 0x41, 0x5f, 0x46, 0x54, 0x5a, 0x00
	.type		_$_str_$_2,@object
	.size		_$_str_$_2,(.L_1 - _$_str_$_2)
_$_str_$_2:
        /*000b*/ 	.byte	0x5f, 0x5f, 0x43, 0x55, 0x44, 0x41, 0x5f, 0x50, 0x52, 0x45, 0x43, 0x5f, 0x53, 0x51, 0x52, 0x54
        /*001b*/ 	.byte	0x00
.L_1:


//--------------------- .nv.constant0.triton_poi_fused__native_batch_norm_legit_no_training_avg_pool2d_relu_3 --------------------------
	.section	.nv.constant0.triton_poi_fused__native_batch_norm_legit_no_training_avg_pool2d_relu_3,"a",@progbits
	.sectionflags	@""
	.align	4
.nv.constant0.triton_poi_fused__native_batch_norm_legit_no_training_avg_pool2d_relu_3:
	.zero		588
